//
// Generated by NVIDIA NVVM Compiler
//
// Compiler Build ID: CL-36424714
// Cuda compilation tools, release 13.0, V13.0.88
// Based on NVVM 20.0.0
//

.version 9.0
.target sm_100
.address_size 64

	// .globl	_Z23fused_lif_update_kernelPfS_S_S_fS_Pbi

.visible .entry _Z23fused_lif_update_kernelPfS_S_S_fS_Pbi(
	.param .u64 .ptr .align 1 _Z23fused_lif_update_kernelPfS_S_S_fS_Pbi_param_0,
	.param .u64 .ptr .align 1 _Z23fused_lif_update_kernelPfS_S_S_fS_Pbi_param_1,
	.param .u64 .ptr .align 1 _Z23fused_lif_update_kernelPfS_S_S_fS_Pbi_param_2,
	.param .u64 .ptr .align 1 _Z23fused_lif_update_kernelPfS_S_S_fS_Pbi_param_3,
	.param .f32 _Z23fused_lif_update_kernelPfS_S_S_fS_Pbi_param_4,
	.param .u64 .ptr .align 1 _Z23fused_lif_update_kernelPfS_S_S_fS_Pbi_param_5,
	.param .u64 .ptr .align 1 _Z23fused_lif_update_kernelPfS_S_S_fS_Pbi_param_6,
	.param .u32 _Z23fused_lif_update_kernelPfS_S_S_fS_Pbi_param_7
)
{
	.reg .pred 	%p<5>;
	.reg .b16 	%rs<3>;
	.reg .b32 	%r<6>;
	.reg .b32 	%f<13>;
	.reg .b64 	%rd<23>;

	ld.param.u64 	%rd3, [_Z23fused_lif_update_kernelPfS_S_S_fS_Pbi_param_0];
	ld.param.u64 	%rd4, [_Z23fused_lif_update_kernelPfS_S_S_fS_Pbi_param_1];
	ld.param.u64 	%rd5, [_Z23fused_lif_update_kernelPfS_S_S_fS_Pbi_param_2];
	ld.param.u64 	%rd6, [_Z23fused_lif_update_kernelPfS_S_S_fS_Pbi_param_3];
	ld.param.f32 	%f7, [_Z23fused_lif_update_kernelPfS_S_S_fS_Pbi_param_4];
	ld.param.u64 	%rd7, [_Z23fused_lif_update_kernelPfS_S_S_fS_Pbi_param_5];
	ld.param.u64 	%rd8, [_Z23fused_lif_update_kernelPfS_S_S_fS_Pbi_param_6];
	ld.param.u32 	%r2, [_Z23fused_lif_update_kernelPfS_S_S_fS_Pbi_param_7];
	mov.u32 	%r3, %ctaid.x;
	mov.u32 	%r4, %ntid.x;
	mov.u32 	%r5, %tid.x;
	mad.lo.s32 	%r1, %r3, %r4, %r5;
	setp.ge.s32 	%p1, %r1, %r2;
	@%p1 bra 	$L__BB0_6;
	cvta.to.global.u64 	%rd9, %rd6;
	cvta.to.global.u64 	%rd10, %rd8;
	cvta.to.global.u64 	%rd11, %rd3;
	cvt.s64.s32 	%rd12, %r1;
	mul.wide.s32 	%rd13, %r1, 4;
	add.s64 	%rd14, %rd11, %rd13;
	ld.global.f32 	%f8, [%rd14];
	add.s64 	%rd1, %rd10, %rd12;
	ld.global.u8 	%rs2, [%rd1];
	sub.f32 	%f11, %f8, %f7;
	setp.eq.s16 	%p2, %rs2, 0;
	add.s64 	%rd2, %rd9, %rd13;
	@%p2 bra 	$L__BB0_3;
	ld.global.f32 	%f11, [%rd2];
$L__BB0_3:
	cvta.to.global.u64 	%rd15, %rd4;
	add.s64 	%rd17, %rd15, %rd13;
	ld.global.f32 	%f9, [%rd17];
	add.f32 	%f12, %f11, %f9;
	cvta.to.global.u64 	%rd18, %rd5;
	add.s64 	%rd19, %rd18, %rd13;
	ld.global.f32 	%f10, [%rd19];
	setp.ltu.f32 	%p3, %f12, %f10;
	setp.ge.f32 	%p4, %f12, %f10;
	selp.u16 	%rs1, 1, 0, %p4;
	@%p3 bra 	$L__BB0_5;
	ld.global.f32 	%f12, [%rd2];
$L__BB0_5:
	cvta.to.global.u64 	%rd20, %rd7;
	add.s64 	%rd22, %rd20, %rd13;
	st.global.f32 	[%rd22], %f12;
	st.global.u8 	[%rd1], %rs1;
$L__BB0_6:
	ret;

}


// ===== COMPILED SASS (sm_100) =====

	.target	sm_100

	.elftype	@"ET_EXEC"


//--------------------- .note.nv.tkinfo           --------------------------
	.section	.note.nv.tkinfo,"",@"SHT_NOTE"
	.sectionflags	@"SHF_NOTE_NV_TKINFO"
	.tkinfo
        /*0018*/ 	.word	0x00000002
        /*0030*/ 	.string	""
        /*0030*/ 	.string	"ptxas"
        /*0030*/ 	.string	"Cuda compilation tools, release 13.0, V13.0.88"
        /*0030*/ 	.string	"Build cuda_13.0.r13.0/compiler.36424714_0"
        /*0030*/ 	.string	"-arch sm_100 -m 64 "



//--------------------- .note.nv.cuinfo           --------------------------
	.section	.note.nv.cuinfo,"",@"SHT_NOTE"
	.sectionflags	@"SHF_NOTE_NV_CUINFO"
        /*0018*/ 	.short	0x0002
        /*001a*/ 	.short	0x0064
        /*001c*/ 	.short	0x0082
	.zero		2


//--------------------- .nv.info                  --------------------------
	.section	.nv.info,"",@"SHT_CUDA_INFO"
	.align	4


	//----- nvinfo : EIATTR_REGCOUNT
	.align		4
        /*0000*/ 	.byte	0x04, 0x2f
        /*0002*/ 	.short	(.L_1 - .L_0)
	.align		4
.L_0:
        /*0004*/ 	.word	index@(_Z23fused_lif_update_kernelPfS_S_S_fS_Pbi)
        /*0008*/ 	.word	0x00000012


	//----- nvinfo : EIATTR_FRAME_SIZE
	.align		4
.L_1:
        /*000c*/ 	.byte	0x04, 0x11
        /*000e*/ 	.short	(.L_3 - .L_2)
	.align		4
.L_2:
        /*0010*/ 	.word	index@(_Z23fused_lif_update_kernelPfS_S_S_fS_Pbi)
        /*0014*/ 	.word	0x00000000


	//----- nvinfo : EIATTR_MIN_STACK_SIZE
	.align		4
.L_3:
        /*0018*/ 	.byte	0x04, 0x12
        /*001a*/ 	.short	(.L_5 - .L_4)
	.align		4
.L_4:
        /*001c*/ 	.word	index@(_Z23fused_lif_update_kernelPfS_S_S_fS_Pbi)
        /*0020*/ 	.word	0x00000000
.L_5:


//--------------------- .nv.compat                --------------------------
	.section	.nv.compat,"",@"SHT_CUDA_COMPAT_INFO"
	.align	4
        /*0000*/ 	.byte	0x02, 0x09, 0x00, 0x00, 0x02, 0x02, 0x01, 0x00, 0x02, 0x05, 0x05, 0x00, 0x03, 0x07, 0x01, 0x01
        /*0010*/ 	.byte	0x02, 0x03, 0x00, 0x00, 0x02, 0x06, 0x01, 0x00, 0x04, 0x0b, 0x08, 0x00, 0x09, 0x00, 0x00, 0x00
        /*0020*/ 	.byte	0x00, 0x00, 0x00, 0x00


//--------------------- .nv.info._Z23fused_lif_update_kernelPfS_S_S_fS_Pbi --------------------------
	.section	.nv.info._Z23fused_lif_update_kernelPfS_S_S_fS_Pbi,"",@"SHT_CUDA_INFO"
	.sectionflags	@""
	.align	4


	//----- nvinfo : EIATTR_CUDA_API_VERSION
	.align		4
        /*0000*/ 	.byte	0x04, 0x37
        /*0002*/ 	.short	(.L_7 - .L_6)
.L_6:
        /*0004*/ 	.word	0x00000082


	//----- nvinfo : EIATTR_KPARAM_INFO
	.align		4
.L_7:
        /*0008*/ 	.byte	0x04, 0x17
        /*000a*/ 	.short	(.L_9 - .L_8)
.L_8:
        /*000c*/ 	.word	0x00000000
        /*0010*/ 	.short	0x0007
        /*0012*/ 	.short	0x0038
        /*0014*/ 	.byte	0x00, 0xf0, 0x11, 0x00


	//----- nvinfo : EIATTR_KPARAM_INFO
	.align		4
.L_9:
        /*0018*/ 	.byte	0x04, 0x17
        /*001a*/ 	.short	(.L_11 - .L_10)
.L_10:
        /*001c*/ 	.word	0x00000000
        /*0020*/ 	.short	0x0006
        /*0022*/ 	.short	0x0030
        /*0024*/ 	.byte	0x00, 0xf5, 0x21, 0x00


	//----- nvinfo : EIATTR_KPARAM_INFO
	.align		4
.L_11:
        /*0028*/ 	.byte	0x04, 0x17
        /*002a*/ 	.short	(.L_13 - .L_12)
.L_12:
        /*002c*/ 	.word	0x00000000
        /*0030*/ 	.short	0x0005
        /*0032*/ 	.short	0x0028
        /*0034*/ 	.byte	0x00, 0xf5, 0x21, 0x00


	//----- nvinfo : EIATTR_KPARAM_INFO
	.align		4
.L_13:
        /*0038*/ 	.byte	0x04, 0x17
        /*003a*/ 	.short	(.L_15 - .L_14)
.L_14:
        /*003c*/ 	.word	0x00000000
        /*0040*/ 	.short	0x0004
        /*0042*/ 	.short	0x0020
        /*0044*/ 	.byte	0x00, 0xf0, 0x11, 0x00


	//----- nvinfo : EIATTR_KPARAM_INFO
	.align		4
.L_15:
        /*0048*/ 	.byte	0x04, 0x17
        /*004a*/ 	.short	(.L_17 - .L_16)
.L_16:
        /*004c*/ 	.word	0x00000000
        /*0050*/ 	.short	0x0003
        /*0052*/ 	.short	0x0018
        /*0054*/ 	.byte	0x00, 0xf5, 0x21, 0x00


	//----- nvinfo : EIATTR_KPARAM_INFO
	.align		4
.L_17:
        /*0058*/ 	.byte	0x04, 0x17
        /*005a*/ 	.short	(.L_19 - .L_18)
.L_18:
        /*005c*/ 	.word	0x00000000
        /*0060*/ 	.short	0x0002
        /*0062*/ 	.short	0x0010
        /*0064*/ 	.byte	0x00, 0xf5, 0x21, 0x00


	//----- nvinfo : EIATTR_KPARAM_INFO
	.align		4
.L_19:
        /*0068*/ 	.byte	0x04, 0x17
        /*006a*/ 	.short	(.L_21 - .L_20)
.L_20:
        /*006c*/ 	.word	0x00000000
        /*0070*/ 	.short	0x0001
        /*0072*/ 	.short	0x0008
        /*0074*/ 	.byte	0x00, 0xf5, 0x21, 0x00


	//----- nvinfo : EIATTR_KPARAM_INFO
	.align		4
.L_21:
        /*0078*/ 	.byte	0x04, 0x17
        /*007a*/ 	.short	(.L_23 - .L_22)
.L_22:
        /*007c*/ 	.word	0x00000000
        /*0080*/ 	.short	0x0000
        /*0082*/ 	.short	0x0000
        /*0084*/ 	.byte	0x00, 0xf5, 0x21, 0x00


	//----- nvinfo : EIATTR_SPARSE_MMA_MASK
	.align		4
.L_23:
        /*0088*/ 	.byte	0x03, 0x50
        /*008a*/ 	.short	0x0000


	//----- nvinfo : EIATTR_MAXREG_COUNT
	.align		4
        /*008c*/ 	.byte	0x03, 0x1b
        /*008e*/ 	.short	0x00ff


	//----- nvinfo : EIATTR_MERCURY_ISA_VERSION
	.align		4
        /*0090*/ 	.byte	0x03, 0x5f
        /*0092*/ 	.short	0x0101


	//----- nvinfo : EIATTR_VRC_CTA_INIT_COUNT
	.align		4
        /*0094*/ 	.byte	0x02, 0x4a
	.zero		1
	.zero		1


	//----- nvinfo : EIATTR_EXIT_INSTR_OFFSETS
	.align		4
        /*0098*/ 	.byte	0x04, 0x1c
        /*009a*/ 	.short	(.L_25 - .L_24)


	//   ....[0]....
.L_24:
        /*009c*/ 	.word	0x00000070


	//   ....[1]....
        /*00a0*/ 	.word	0x00000270


	//----- nvinfo : EIATTR_CRS_STACK_SIZE
	.align		4
.L_25:
        /*00a4*/ 	.byte	0x04, 0x1e
        /*00a6*/ 	.short	(.L_27 - .L_26)
.L_26:
        /*00a8*/ 	.word	0x00000000


	//----- nvinfo : EIATTR_CBANK_PARAM_SIZE
	.align		4
.L_27:
        /*00ac*/ 	.byte	0x03, 0x19
        /*00ae*/ 	.short	0x003c


	//----- nvinfo : EIATTR_PARAM_CBANK
	.align		4
        /*00b0*/ 	.byte	0x04, 0x0a
        /*00b2*/ 	.short	(.L_29 - .L_28)
	.align		4
.L_28:
        /*00b4*/ 	.word	index@(.nv.constant0._Z23fused_lif_update_kernelPfS_S_S_fS_Pbi)
        /*00b8*/ 	.short	0x0380
        /*00ba*/ 	.short	0x003c


	//----- nvinfo : EIATTR_SW_WAR
	.align		4
.L_29:
        /*00bc*/ 	.byte	0x04, 0x36
        /*00be*/ 	.short	(.L_31 - .L_30)
.L_30:
        /*00c0*/ 	.word	0x00000008
.L_31:


//--------------------- .nv.callgraph             --------------------------
	.section	.nv.callgraph,"",@"SHT_CUDA_CALLGRAPH"
	.align	4
	.sectionentsize	8
	.align		4
        /*0000*/ 	.word	0x00000000
	.align		4
        /*0004*/ 	.word	0xffffffff
	.align		4
        /*0008*/ 	.word	0x00000000
	.align		4
        /*000c*/ 	.word	0xfffffffe
	.align		4
        /*0010*/ 	.word	0x00000000
	.align		4
        /*0014*/ 	.word	0xfffffffd
	.align		4
        /*0018*/ 	.word	0x00000000
	.align		4
        /*001c*/ 	.word	0xfffffffc


//--------------------- .text._Z23fused_lif_update_kernelPfS_S_S_fS_Pbi --------------------------
	.section	.text._Z23fused_lif_update_kernelPfS_S_S_fS_Pbi,"ax",@progbits
	.align	128
        .global         _Z23fused_lif_update_kernelPfS_S_S_fS_Pbi
        .type           _Z23fused_lif_update_kernelPfS_S_S_fS_Pbi,@function
        .size           _Z23fused_lif_update_kernelPfS_S_S_fS_Pbi,(.L_x_3 - _Z23fused_lif_update_kernelPfS_S_S_fS_Pbi)
        .other          _Z23fused_lif_update_kernelPfS_S_S_fS_Pbi,@"STO_CUDA_ENTRY STV_DEFAULT"
_Z23fused_lif_update_kernelPfS_S_S_fS_Pbi:
.text._Z23fused_lif_update_kernelPfS_S_S_fS_Pbi:
[----:B------:R-:W-:Y:S01]  /*0000*/  LDC R1, c[0x0][0x37c] ;  /* 0x0000df00ff017b82 */ /* 0x000fe20000000800 */
[----:B------:R-:W0:Y:S07]  /*0010*/  S2R R0, SR_TID.X ;  /* 0x0000000000007919 */ /* 0x000e2e0000002100 */
[----:B------:R-:W0:Y:S01]  /*0020*/  S2UR UR4, SR_CTAID.X ;  /* 0x00000000000479c3 */ /* 0x000e220000002500 */
[----:B------:R-:W1:Y:S07]  /*0030*/  LDCU UR5, c[0x0][0x3b8] ;  /* 0x00007700ff0577ac */ /* 0x000e6e0008000800 */
[----:B------:R-:W0:Y:S02]  /*0040*/  LDC R13, c[0x0][0x360] ;  /* 0x0000d800ff0d7b82 */ /* 0x000e240000000800 */
[----:B0-----:R-:W-:-:S05]  /*0050*/  IMAD R13, R13, UR4, R0 ;  /* 0x000000040d0d7c24 */ /* 0x001fca000f8e0200 */
[----:B-1----:R-:W-:-:S13]  /*0060*/  ISETP.GE.AND P0, PT, R13, UR5, PT ;  /* 0x000000050d007c0c */ /* 0x002fda000bf06270 */
[----:B------:R-:W-:Y:S05]  /*0070*/  @P0 EXIT ;  /* 0x000000000000094d */ /* 0x000fea0003800000 */
[----:B------:R-:W0:Y:S01]  /*0080*/  LDCU.64 UR6, c[0x0][0x3b0] ;  /* 0x00007600ff0677ac */ /* 0x000e220008000a00 */
[----:B------:R-:W1:Y:S01]  /*0090*/  LDC.64 R4, c[0x0][0x380] ;  /* 0x0000e000ff047b82 */ /* 0x000e620000000a00 */
[----:B------:R-:W2:Y:S07]  /*00a0*/  LDCU.64 UR4, c[0x0][0x358] ;  /* 0x00006b00ff0477ac */ /* 0x000eae0008000a00 */
[----:B------:R-:W3:Y:S08]  /*00b0*/  LDC.64 R8, c[0x0][0x388] ;  /* 0x0000e200ff087b82 */ /* 0x000ef00000000a00 */
[----:B------:R-:W4:Y:S01]  /*00c0*/  LDC.64 R6, c[0x0][0x398] ;  /* 0x0000e600ff067b82 */ /* 0x000f220000000a00 */
[C---:B0-----:R-:W-:Y:S01]  /*00d0*/  IADD3 R2, P0, PT, R13.reuse, UR6, RZ ;  /* 0x000000060d027c10 */ /* 0x041fe2000ff1e0ff */
[----:B------:R-:W0:Y:S03]  /*00e0*/  LDCU UR6, c[0x0][0x3a0] ;  /* 0x00007400ff0677ac */ /* 0x000e260008000800 */
[C---:B------:R-:W-:Y:S01]  /*00f0*/  LEA.HI.X.SX32 R3, R13.reuse, UR7, 0x1, P0 ;  /* 0x000000070d037c11 */ /* 0x040fe200080f0eff */
[----:B-1----:R-:W-:-:S02]  /*0100*/  IMAD.WIDE R4, R13, 0x4, R4 ;  /* 0x000000040d047825 */ /* 0x002fc400078e0204 */
[----:B------:R-:W1:Y:S02]  /*0110*/  LDC.64 R10, c[0x0][0x390] ;  /* 0x0000e400ff0a7b82 */ /* 0x000e640000000a00 */
[----:B--2---:R-:W2:Y:S04]  /*0120*/  LDG.E.U8 R0, desc[UR4][R2.64] ;  /* 0x0000000402007981 */ /* 0x004ea8000c1e1100 */
[----:B------:R-:W0:Y:S01]  /*0130*/  LDG.E R4, desc[UR4][R4.64] ;  /* 0x0000000404047981 */ /* 0x000e22000c1e1900 */
[----:B---3--:R-:W-:-:S06]  /*0140*/  IMAD.WIDE R8, R13, 0x4, R8 ;  /* 0x000000040d087825 */ /* 0x008fcc00078e0208 */
[----:B------:R-:W3:Y:S01]  /*0150*/  LDG.E R9, desc[UR4][R8.64] ;  /* 0x0000000408097981 */ /* 0x000ee2000c1e1900 */
[----:B----4-:R-:W-:-:S04]  /*0160*/  IMAD.WIDE R6, R13, 0x4, R6 ;  /* 0x000000040d067825 */ /* 0x010fc800078e0206 */
[----:B-1----:R-:W-:-:S06]  /*0170*/  IMAD.WIDE R10, R13, 0x4, R10 ;  /* 0x000000040d0a7825 */ /* 0x002fcc00078e020a */
[----:B------:R-:W4:Y:S01]  /*0180*/  LDG.E R10, desc[UR4][R10.64] ;  /* 0x000000040a0a7981 */ /* 0x000f22000c1e1900 */
[----:B--2---:R-:W-:Y:S01]  /*0190*/  ISETP.NE.AND P0, PT, R0, RZ, PT ;  /* 0x000000ff0000720c */ /* 0x004fe20003f05270 */
[----:B0-----:R-:W-:Y:S02]  /*01a0*/  FADD R0, R4, -UR6 ;  /* 0x8000000604007e21 */ /* 0x001fe40008000000 */
[----:B------:R-:W0:Y:S10]  /*01b0*/  LDC.64 R4, c[0x0][0x3a8] ;  /* 0x0000ea00ff047b82 */ /* 0x000e340000000a00 */
[----:B------:R-:W3:Y:S01]  /*01c0*/  @P0 LDG.E R0, desc[UR4][R6.64] ;  /* 0x0000000406000981 */ /* 0x000ee2000c1e1900 */
[----:B------:R-:W-:Y:S01]  /*01d0*/  BSSY.RECONVERGENT B0, `(.L_x_0) ;  /* 0x0000007000007945 */ /* 0x000fe20003800200 */
[----:B0-----:R-:W-:-:S04]  /*01e0*/  IMAD.WIDE R4, R13, 0x4, R4 ;  /* 0x000000040d047825 */ /* 0x001fc800078e0204 */
[----:B---3--:R-:W-:-:S05]  /*01f0*/  FADD R15, R9, R0 ;  /* 0x00000000090f7221 */ /* 0x008fca0000000000 */
[----:B----4-:R-:W-:-:S04]  /*0200*/  FSETP.GE.AND P0, PT, R15, R10, PT ;  /* 0x0000000a0f00720b */ /* 0x010fc80003f06000 */
[----:B------:R-:W-:-:S09]  /*0210*/  SEL R13, RZ, 0x1, !P0 ;  /* 0x00000001ff0d7807 */ /* 0x000fd20004000000 */
[----:B------:R-:W-:Y:S05]  /*0220*/  @!P0 BRA `(.L_x_1) ;  /* 0x0000000000048947 */ /* 0x000fea0003800000 */
[----:B------:R0:W5:Y:S02]  /*0230*/  LDG.E R15, desc[UR4][R6.64] ;  /* 0x00000004060f7981 */ /* 0x000164000c1e1900 */
.L_x_1:
[----:B------:R-:W-:Y:S05]  /*0240*/  BSYNC.RECONVERGENT B0 ;  /* 0x0000000000007941 */ /* 0x000fea0003800200 */
.L_x_0:
[----:B-----5:R-:W-:Y:S04]  /*0250*/  STG.E desc[UR4][R4.64], R15 ;  /* 0x0000000f04007986 */ /* 0x020fe8000c101904 */
[----:B------:R-:W-:Y:S01]  /*0260*/  STG.E.U8 desc[UR4][R2.64], R13 ;  /* 0x0000000d02007986 */ /* 0x000fe2000c101104 */
[----:B------:R-:W-:Y:S05]  /*0270*/  EXIT ;  /* 0x000000000000794d */ /* 0x000fea0003800000 */
.L_x_2:
[----:B------:R-:W-:-:S00]  /*0280*/  BRA `(.L_x_2) ;  /* 0xfffffffc00fc7947 */ /* 0x000fc0000383ffff */
[----:B------:R-:W-:-:S00]  /*0290*/  NOP ;  /* 0x0000000000007918 */ /* 0x000fc00000000000 */
        /* <DEDUP_REMOVED lines=14> */
.L_x_3:


//--------------------- .nv.shared.reserved.0     --------------------------
	.section	.nv.shared.reserved.0,"aw",@nobits
	.weak		__nv_reservedSMEM_offset_0_alias
	.size		__nv_reservedSMEM_offset_0_alias, 0, 64
	.other		__nv_reservedSMEM_offset_0_alias,@"STO_CUDA_RESERVED_SHARED STV_DEFAULT"
__nv_reservedSMEM_offset_0_alias:
	.zero		0
	.zero		64


//--------------------- .nv.constant0._Z23fused_lif_update_kernelPfS_S_S_fS_Pbi --------------------------
	.section	.nv.constant0._Z23fused_lif_update_kernelPfS_S_S_fS_Pbi,"a",@progbits
	.sectionflags	@""
	.align	4
.nv.constant0._Z23fused_lif_update_kernelPfS_S_S_fS_Pbi:
	.zero		956


//--------------------- SYMBOLS --------------------------

	.type		.nv.reservedSmem.offset0,@object
	.size		.nv.reservedSmem.offset0,0x4
